//
// Generated by NVIDIA NVVM Compiler
//
// Compiler Build ID: CL-36424714
// Cuda compilation tools, release 13.0, V13.0.88
// Based on NVVM 20.0.0
//

.version 9.0
.target sm_100
.address_size 64

	// .globl	_Z7add_vecPiS_S_m

.visible .entry _Z7add_vecPiS_S_m(
	.param .u64 .ptr .align 1 _Z7add_vecPiS_S_m_param_0,
	.param .u64 .ptr .align 1 _Z7add_vecPiS_S_m_param_1,
	.param .u64 .ptr .align 1 _Z7add_vecPiS_S_m_param_2,
	.param .u64 _Z7add_vecPiS_S_m_param_3
)
{
	.reg .pred 	%p<3>;
	.reg .b32 	%r<13>;
	.reg .b64 	%rd<16>;

	ld.param.u64 	%rd7, [_Z7add_vecPiS_S_m_param_0];
	ld.param.u64 	%rd8, [_Z7add_vecPiS_S_m_param_1];
	ld.param.u64 	%rd9, [_Z7add_vecPiS_S_m_param_2];
	ld.param.u64 	%rd10, [_Z7add_vecPiS_S_m_param_3];
	mov.u32 	%r6, %ctaid.x;
	mov.u32 	%r1, %ntid.x;
	mov.u32 	%r7, %tid.x;
	mad.lo.s32 	%r12, %r6, %r1, %r7;
	cvt.s64.s32 	%rd15, %r12;
	setp.le.u64 	%p1, %rd10, %rd15;
	@%p1 bra 	$L__BB0_3;
	mov.u32 	%r8, %nctaid.x;
	mul.lo.s32 	%r3, %r8, %r1;
	cvta.to.global.u64 	%rd2, %rd7;
	cvta.to.global.u64 	%rd3, %rd8;
	cvta.to.global.u64 	%rd4, %rd9;
$L__BB0_2:
	shl.b64 	%rd11, %rd15, 2;
	add.s64 	%rd12, %rd2, %rd11;
	ld.global.u32 	%r9, [%rd12];
	add.s64 	%rd13, %rd3, %rd11;
	ld.global.u32 	%r10, [%rd13];
	add.s32 	%r11, %r10, %r9;
	add.s64 	%rd14, %rd4, %rd11;
	st.global.u32 	[%rd14], %r11;
	add.s32 	%r12, %r12, %r3;
	cvt.s64.s32 	%rd15, %r12;
	setp.gt.u64 	%p2, %rd10, %rd15;
	@%p2 bra 	$L__BB0_2;
$L__BB0_3:
	ret;

}


// ===== COMPILED SASS (sm_100) =====

	.target	sm_100

	.elftype	@"ET_EXEC"


//--------------------- .note.nv.tkinfo           --------------------------
	.section	.note.nv.tkinfo,"",@"SHT_NOTE"
	.sectionflags	@"SHF_NOTE_NV_TKINFO"
	.tkinfo
        /*0018*/ 	.word	0x00000002
        /*0030*/ 	.string	""
        /*0030*/ 	.string	"ptxas"
        /*0030*/ 	.string	"Cuda compilation tools, release 13.0, V13.0.88"
        /*0030*/ 	.string	"Build cuda_13.0.r13.0/compiler.36424714_0"
        /*0030*/ 	.string	"-arch sm_100 -m 64 "



//--------------------- .note.nv.cuinfo           --------------------------
	.section	.note.nv.cuinfo,"",@"SHT_NOTE"
	.sectionflags	@"SHF_NOTE_NV_CUINFO"
        /*0018*/ 	.short	0x0002
        /*001a*/ 	.short	0x0064
        /*001c*/ 	.short	0x0082
	.zero		2


//--------------------- .nv.info                  --------------------------
	.section	.nv.info,"",@"SHT_CUDA_INFO"
	.align	4


	//----- nvinfo : EIATTR_REGCOUNT
	.align		4
        /*0000*/ 	.byte	0x04, 0x2f
        /*0002*/ 	.short	(.L_1 - .L_0)
	.align		4
.L_0:
        /*0004*/ 	.word	index@(_Z7add_vecPiS_S_m)
        /*0008*/ 	.word	0x00000010


	//----- nvinfo : EIATTR_FRAME_SIZE
	.align		4
.L_1:
        /*000c*/ 	.byte	0x04, 0x11
        /*000e*/ 	.short	(.L_3 - .L_2)
	.align		4
.L_2:
        /*0010*/ 	.word	index@(_Z7add_vecPiS_S_m)
        /*0014*/ 	.word	0x00000000


	//----- nvinfo : EIATTR_MIN_STACK_SIZE
	.align		4
.L_3:
        /*0018*/ 	.byte	0x04, 0x12
        /*001a*/ 	.short	(.L_5 - .L_4)
	.align		4
.L_4:
        /*001c*/ 	.word	index@(_Z7add_vecPiS_S_m)
        /*0020*/ 	.word	0x00000000
.L_5:


//--------------------- .nv.compat                --------------------------
	.section	.nv.compat,"",@"SHT_CUDA_COMPAT_INFO"
	.align	4
        /*0000*/ 	.byte	0x02, 0x09, 0x00, 0x00, 0x02, 0x02, 0x01, 0x00, 0x02, 0x05, 0x05, 0x00, 0x03, 0x07, 0x01, 0x01
        /*0010*/ 	.byte	0x02, 0x03, 0x00, 0x00, 0x02, 0x06, 0x01, 0x00, 0x04, 0x0b, 0x08, 0x00, 0x09, 0x00, 0x00, 0x00
        /*0020*/ 	.byte	0x00, 0x00, 0x00, 0x00


//--------------------- .nv.info._Z7add_vecPiS_S_m --------------------------
	.section	.nv.info._Z7add_vecPiS_S_m,"",@"SHT_CUDA_INFO"
	.sectionflags	@""
	.align	4


	//----- nvinfo : EIATTR_CUDA_API_VERSION
	.align		4
        /*0000*/ 	.byte	0x04, 0x37
        /*0002*/ 	.short	(.L_7 - .L_6)
.L_6:
        /*0004*/ 	.word	0x00000082


	//----- nvinfo : EIATTR_KPARAM_INFO
	.align		4
.L_7:
        /*0008*/ 	.byte	0x04, 0x17
        /*000a*/ 	.short	(.L_9 - .L_8)
.L_8:
        /*000c*/ 	.word	0x00000000
        /*0010*/ 	.short	0x0003
        /*0012*/ 	.short	0x0018
        /*0014*/ 	.byte	0x00, 0xf0, 0x21, 0x00


	//----- nvinfo : EIATTR_KPARAM_INFO
	.align		4
.L_9:
        /*0018*/ 	.byte	0x04, 0x17
        /*001a*/ 	.short	(.L_11 - .L_10)
.L_10:
        /*001c*/ 	.word	0x00000000
        /*0020*/ 	.short	0x0002
        /*0022*/ 	.short	0x0010
        /*0024*/ 	.byte	0x00, 0xf5, 0x21, 0x00


	//----- nvinfo : EIATTR_KPARAM_INFO
	.align		4
.L_11:
        /*0028*/ 	.byte	0x04, 0x17
        /*002a*/ 	.short	(.L_13 - .L_12)
.L_12:
        /*002c*/ 	.word	0x00000000
        /*0030*/ 	.short	0x0001
        /*0032*/ 	.short	0x0008
        /*0034*/ 	.byte	0x00, 0xf5, 0x21, 0x00


	//----- nvinfo : EIATTR_KPARAM_INFO
	.align		4
.L_13:
        /*0038*/ 	.byte	0x04, 0x17
        /*003a*/ 	.short	(.L_15 - .L_14)
.L_14:
        /*003c*/ 	.word	0x00000000
        /*0040*/ 	.short	0x0000
        /*0042*/ 	.short	0x0000
        /*0044*/ 	.byte	0x00, 0xf5, 0x21, 0x00


	//----- nvinfo : EIATTR_SPARSE_MMA_MASK
	.align		4
.L_15:
        /*0048*/ 	.byte	0x03, 0x50
        /*004a*/ 	.short	0x0000


	//----- nvinfo : EIATTR_MAXREG_COUNT
	.align		4
        /*004c*/ 	.byte	0x03, 0x1b
        /*004e*/ 	.short	0x00ff


	//----- nvinfo : EIATTR_MERCURY_ISA_VERSION
	.align		4
        /*0050*/ 	.byte	0x03, 0x5f
        /*0052*/ 	.short	0x0101


	//----- nvinfo : EIATTR_VRC_CTA_INIT_COUNT
	.align		4
        /*0054*/ 	.byte	0x02, 0x4a
	.zero		1
	.zero		1


	//----- nvinfo : EIATTR_EXIT_INSTR_OFFSETS
	.align		4
        /*0058*/ 	.byte	0x04, 0x1c
        /*005a*/ 	.short	(.L_17 - .L_16)


	//   ....[0]....
.L_16:
        /*005c*/ 	.word	0x00000090


	//   ....[1]....
        /*0060*/ 	.word	0x00000230


	//----- nvinfo : EIATTR_CRS_STACK_SIZE
	.align		4
.L_17:
        /*0064*/ 	.byte	0x04, 0x1e
        /*0066*/ 	.short	(.L_19 - .L_18)
.L_18:
        /*0068*/ 	.word	0x00000000


	//----- nvinfo : EIATTR_CBANK_PARAM_SIZE
	.align		4
.L_19:
        /*006c*/ 	.byte	0x03, 0x19
        /*006e*/ 	.short	0x0020


	//----- nvinfo : EIATTR_PARAM_CBANK
	.align		4
        /*0070*/ 	.byte	0x04, 0x0a
        /*0072*/ 	.short	(.L_21 - .L_20)
	.align		4
.L_20:
        /*0074*/ 	.word	index@(.nv.constant0._Z7add_vecPiS_S_m)
        /*0078*/ 	.short	0x0380
        /*007a*/ 	.short	0x0020


	//----- nvinfo : EIATTR_SW_WAR
	.align		4
.L_21:
        /*007c*/ 	.byte	0x04, 0x36
        /*007e*/ 	.short	(.L_23 - .L_22)
.L_22:
        /*0080*/ 	.word	0x00000008
.L_23:


//--------------------- .nv.callgraph             --------------------------
	.section	.nv.callgraph,"",@"SHT_CUDA_CALLGRAPH"
	.align	4
	.sectionentsize	8
	.align		4
        /*0000*/ 	.word	0x00000000
	.align		4
        /*0004*/ 	.word	0xffffffff
	.align		4
        /*0008*/ 	.word	0x00000000
	.align		4
        /*000c*/ 	.word	0xfffffffe
	.align		4
        /*0010*/ 	.word	0x00000000
	.align		4
        /*0014*/ 	.word	0xfffffffd
	.align		4
        /*0018*/ 	.word	0x00000000
	.align		4
        /*001c*/ 	.word	0xfffffffc


//--------------------- .text._Z7add_vecPiS_S_m   --------------------------
	.section	.text._Z7add_vecPiS_S_m,"ax",@progbits
	.align	128
        .global         _Z7add_vecPiS_S_m
        .type           _Z7add_vecPiS_S_m,@function
        .size           _Z7add_vecPiS_S_m,(.L_x_2 - _Z7add_vecPiS_S_m)
        .other          _Z7add_vecPiS_S_m,@"STO_CUDA_ENTRY STV_DEFAULT"
_Z7add_vecPiS_S_m:
.text._Z7add_vecPiS_S_m:
[----:B------:R-:W-:Y:S01]  /*0000*/  LDC R1, c[0x0][0x37c] ;  /* 0x0000df00ff017b82 */ /* 0x000fe20000000800 */
[----:B------:R-:W0:Y:S07]  /*0010*/  S2R R0, SR_TID.X ;  /* 0x0000000000007919 */ /* 0x000e2e0000002100 */
[----:B------:R-:W0:Y:S01]  /*0020*/  S2UR UR4, SR_CTAID.X ;  /* 0x00000000000479c3 */ /* 0x000e220000002500 */
[----:B------:R-:W1:Y:S07]  /*0030*/  LDCU.64 UR8, c[0x0][0x398] ;  /* 0x00007300ff0877ac */ /* 0x000e6e0008000a00 */
[----:B------:R-:W0:Y:S02]  /*0040*/  LDC R9, c[0x0][0x360] ;  /* 0x0000d800ff097b82 */ /* 0x000e240000000800 */
[----:B0-----:R-:W-:-:S05]  /*0050*/  IMAD R0, R9, UR4, R0 ;  /* 0x0000000409007c24 */ /* 0x001fca000f8e0200 */
[----:B-1----:R-:W-:Y:S02]  /*0060*/  ISETP.GE.U32.AND P0, PT, R0, UR8, PT ;  /* 0x0000000800007c0c */ /* 0x002fe4000bf06070 */
[----:B------:R-:W-:-:S04]  /*0070*/  SHF.R.S32.HI R2, RZ, 0x1f, R0 ;  /* 0x0000001fff027819 */ /* 0x000fc80000011400 */
[----:B------:R-:W-:-:S13]  /*0080*/  ISETP.GE.U32.AND.EX P0, PT, R2, UR9, PT, P0 ;  /* 0x0000000902007c0c */ /* 0x000fda000bf06100 */
[----:B------:R-:W-:Y:S05]  /*0090*/  @P0 EXIT ;  /* 0x000000000000094d */ /* 0x000fea0003800000 */
[----:B------:R-:W0:Y:S01]  /*00a0*/  LDCU UR4, c[0x0][0x370] ;  /* 0x00006e00ff0477ac */ /* 0x000e220008000800 */
[----:B------:R-:W-:Y:S02]  /*00b0*/  IMAD.MOV.U32 R13, RZ, RZ, R2 ;  /* 0x000000ffff0d7224 */ /* 0x000fe400078e0002 */
[----:B------:R-:W-:Y:S01]  /*00c0*/  IMAD.MOV.U32 R8, RZ, RZ, R0 ;  /* 0x000000ffff087224 */ /* 0x000fe200078e0000 */
[----:B------:R-:W1:Y:S01]  /*00d0*/  LDCU.64 UR6, c[0x0][0x358] ;  /* 0x00006b00ff0677ac */ /* 0x000e620008000a00 */
[----:B------:R-:W2:Y:S01]  /*00e0*/  LDCU.64 UR10, c[0x0][0x390] ;  /* 0x00007200ff0a77ac */ /* 0x000ea20008000a00 */
[----:B------:R-:W3:Y:S01]  /*00f0*/  LDCU.128 UR12, c[0x0][0x380] ;  /* 0x00007000ff0c77ac */ /* 0x000ee20008000c00 */
[----:B0-----:R-:W-:-:S07]  /*0100*/  IMAD R9, R9, UR4, RZ ;  /* 0x0000000409097c24 */ /* 0x001fce000f8e02ff */
.L_x_0:
[C---:B0-----:R-:W-:Y:S01]  /*0110*/  IMAD.SHL.U32 R6, R8.reuse, 0x4, RZ ;  /* 0x0000000408067824 */ /* 0x041fe200078e00ff */
[----:B------:R-:W-:-:S04]  /*0120*/  SHF.L.U64.HI R7, R8, 0x2, R13 ;  /* 0x0000000208077819 */ /* 0x000fc8000001020d */
[C---:B---3--:R-:W-:Y:S02]  /*0130*/  IADD3 R4, P1, PT, R6.reuse, UR14, RZ ;  /* 0x0000000e06047c10 */ /* 0x048fe4000ff3e0ff */
[----:B------:R-:W-:Y:S02]  /*0140*/  IADD3 R2, P0, PT, R6, UR12, RZ ;  /* 0x0000000c06027c10 */ /* 0x000fe4000ff1e0ff */
[C---:B------:R-:W-:Y:S02]  /*0150*/  IADD3.X R5, PT, PT, R7.reuse, UR15, RZ, P1, !PT ;  /* 0x0000000f07057c10 */ /* 0x040fe40008ffe4ff */
[----:B------:R-:W-:-:S04]  /*0160*/  IADD3.X R3, PT, PT, R7, UR13, RZ, P0, !PT ;  /* 0x0000000d07037c10 */ /* 0x000fc800087fe4ff */
[----:B-1----:R-:W3:Y:S04]  /*0170*/  LDG.E R5, desc[UR6][R4.64] ;  /* 0x0000000604057981 */ /* 0x002ee8000c1e1900 */
[----:B------:R-:W3:Y:S01]  /*0180*/  LDG.E R2, desc[UR6][R2.64] ;  /* 0x0000000602027981 */ /* 0x000ee2000c1e1900 */
[----:B--2---:R-:W-:Y:S01]  /*0190*/  IADD3 R6, P0, PT, R6, UR10, RZ ;  /* 0x0000000a06067c10 */ /* 0x004fe2000ff1e0ff */
[----:B------:R-:W-:-:S03]  /*01a0*/  IMAD.IADD R8, R9, 0x1, R0 ;  /* 0x0000000109087824 */ /* 0x000fc600078e0200 */
[----:B------:R-:W-:Y:S02]  /*01b0*/  IADD3.X R7, PT, PT, R7, UR11, RZ, P0, !PT ;  /* 0x0000000b07077c10 */ /* 0x000fe400087fe4ff */
[----:B------:R-:W-:Y:S02]  /*01c0*/  ISETP.GE.U32.AND P0, PT, R8, UR8, PT ;  /* 0x0000000808007c0c */ /* 0x000fe4000bf06070 */
[----:B------:R-:W-:-:S04]  /*01d0*/  SHF.R.S32.HI R13, RZ, 0x1f, R8 ;  /* 0x0000001fff0d7819 */ /* 0x000fc80000011408 */
[----:B------:R-:W-:Y:S01]  /*01e0*/  ISETP.GE.U32.AND.EX P0, PT, R13, UR9, PT, P0 ;  /* 0x000000090d007c0c */ /* 0x000fe2000bf06100 */
[----:B------:R-:W-:Y:S02]  /*01f0*/  IMAD.MOV.U32 R0, RZ, RZ, R8 ;  /* 0x000000ffff007224 */ /* 0x000fe400078e0008 */
[----:B---3--:R-:W-:-:S05]  /*0200*/  IMAD.IADD R11, R2, 0x1, R5 ;  /* 0x00000001020b7824 */ /* 0x008fca00078e0205 */
[----:B------:R0:W-:Y:S05]  /*0210*/  STG.E desc[UR6][R6.64], R11 ;  /* 0x0000000b06007986 */ /* 0x0001ea000c101906 */
[----:B------:R-:W-:Y:S05]  /*0220*/  @!P0 BRA `(.L_x_0) ;  /* 0xfffffffc00b88947 */ /* 0x000fea000383ffff */
[----:B------:R-:W-:Y:S05]  /*0230*/  EXIT ;  /* 0x000000000000794d */ /* 0x000fea0003800000 */
.L_x_1:
[----:B------:R-:W-:-:S00]  /*0240*/  BRA `(.L_x_1) ;  /* 0xfffffffc00fc7947 */ /* 0x000fc0000383ffff */
[----:B------:R-:W-:-:S00]  /*0250*/  NOP ;  /* 0x0000000000007918 */ /* 0x000fc00000000000 */
        /* <DEDUP_REMOVED lines=10> */
.L_x_2:


//--------------------- .nv.shared.reserved.0     --------------------------
	.section	.nv.shared.reserved.0,"aw",@nobits
	.weak		__nv_reservedSMEM_offset_0_alias
	.size		__nv_reservedSMEM_offset_0_alias, 0, 64
	.other		__nv_reservedSMEM_offset_0_alias,@"STO_CUDA_RESERVED_SHARED STV_DEFAULT"
__nv_reservedSMEM_offset_0_alias:
	.zero		0
	.zero		64


//--------------------- .nv.constant0._Z7add_vecPiS_S_m --------------------------
	.section	.nv.constant0._Z7add_vecPiS_S_m,"a",@progbits
	.sectionflags	@""
	.align	4
.nv.constant0._Z7add_vecPiS_S_m:
	.zero		928


//--------------------- SYMBOLS --------------------------

	.type		.nv.reservedSmem.offset0,@object
	.size		.nv.reservedSmem.offset0,0x4
